//
// Generated by NVIDIA NVVM Compiler
//
// Compiler Build ID: CL-36424714
// Cuda compilation tools, release 13.0, V13.0.88
// Based on NVVM 20.0.0
//

.version 9.0
.target sm_100
.address_size 64

	// .globl	_Z10GPU_matmulPfS_S_iiii

.visible .entry _Z10GPU_matmulPfS_S_iiii(
	.param .u64 .ptr .align 1 _Z10GPU_matmulPfS_S_iiii_param_0,
	.param .u64 .ptr .align 1 _Z10GPU_matmulPfS_S_iiii_param_1,
	.param .u64 .ptr .align 1 _Z10GPU_matmulPfS_S_iiii_param_2,
	.param .u32 _Z10GPU_matmulPfS_S_iiii_param_3,
	.param .u32 _Z10GPU_matmulPfS_S_iiii_param_4,
	.param .u32 _Z10GPU_matmulPfS_S_iiii_param_5,
	.param .u32 _Z10GPU_matmulPfS_S_iiii_param_6
)
{


	ret;

}


// ===== COMPILED SASS (sm_100) =====

	.target	sm_100

	.elftype	@"ET_EXEC"


//--------------------- .note.nv.tkinfo           --------------------------
	.section	.note.nv.tkinfo,"",@"SHT_NOTE"
	.sectionflags	@"SHF_NOTE_NV_TKINFO"
	.tkinfo
        /*0018*/ 	.word	0x00000002
        /*0030*/ 	.string	""
        /*0030*/ 	.string	"ptxas"
        /*0030*/ 	.string	"Cuda compilation tools, release 13.0, V13.0.88"
        /*0030*/ 	.string	"Build cuda_13.0.r13.0/compiler.36424714_0"
        /*0030*/ 	.string	"-arch sm_100 -m 64 "



//--------------------- .note.nv.cuinfo           --------------------------
	.section	.note.nv.cuinfo,"",@"SHT_NOTE"
	.sectionflags	@"SHF_NOTE_NV_CUINFO"
        /*0018*/ 	.short	0x0002
        /*001a*/ 	.short	0x0064
        /*001c*/ 	.short	0x0082
	.zero		2


//--------------------- .nv.info                  --------------------------
	.section	.nv.info,"",@"SHT_CUDA_INFO"
	.align	4


	//----- nvinfo : EIATTR_REGCOUNT
	.align		4
        /*0000*/ 	.byte	0x04, 0x2f
        /*0002*/ 	.short	(.L_1 - .L_0)
	.align		4
.L_0:
        /*0004*/ 	.word	index@(_Z10GPU_matmulPfS_S_iiii)
        /*0008*/ 	.word	0x00000004


	//----- nvinfo : EIATTR_FRAME_SIZE
	.align		4
.L_1:
        /*000c*/ 	.byte	0x04, 0x11
        /*000e*/ 	.short	(.L_3 - .L_2)
	.align		4
.L_2:
        /*0010*/ 	.word	index@(_Z10GPU_matmulPfS_S_iiii)
        /*0014*/ 	.word	0x00000000


	//----- nvinfo : EIATTR_MIN_STACK_SIZE
	.align		4
.L_3:
        /*0018*/ 	.byte	0x04, 0x12
        /*001a*/ 	.short	(.L_5 - .L_4)
	.align		4
.L_4:
        /*001c*/ 	.word	index@(_Z10GPU_matmulPfS_S_iiii)
        /*0020*/ 	.word	0x00000000
.L_5:


//--------------------- .nv.compat                --------------------------
	.section	.nv.compat,"",@"SHT_CUDA_COMPAT_INFO"
	.align	4
        /*0000*/ 	.byte	0x02, 0x09, 0x00, 0x00, 0x02, 0x02, 0x01, 0x00, 0x02, 0x05, 0x05, 0x00, 0x03, 0x07, 0x01, 0x01
        /*0010*/ 	.byte	0x02, 0x03, 0x00, 0x00, 0x02, 0x06, 0x01, 0x00, 0x04, 0x0b, 0x08, 0x00, 0x09, 0x00, 0x00, 0x00
        /*0020*/ 	.byte	0x00, 0x00, 0x00, 0x00


//--------------------- .nv.info._Z10GPU_matmulPfS_S_iiii --------------------------
	.section	.nv.info._Z10GPU_matmulPfS_S_iiii,"",@"SHT_CUDA_INFO"
	.sectionflags	@""
	.align	4


	//----- nvinfo : EIATTR_CUDA_API_VERSION
	.align		4
        /*0000*/ 	.byte	0x04, 0x37
        /*0002*/ 	.short	(.L_7 - .L_6)
.L_6:
        /*0004*/ 	.word	0x00000082


	//----- nvinfo : EIATTR_KPARAM_INFO
	.align		4
.L_7:
        /*0008*/ 	.byte	0x04, 0x17
        /*000a*/ 	.short	(.L_9 - .L_8)
.L_8:
        /*000c*/ 	.word	0x00000000
        /*0010*/ 	.short	0x0006
        /*0012*/ 	.short	0x0024
        /*0014*/ 	.byte	0x00, 0xf0, 0x11, 0x00


	//----- nvinfo : EIATTR_KPARAM_INFO
	.align		4
.L_9:
        /*0018*/ 	.byte	0x04, 0x17
        /*001a*/ 	.short	(.L_11 - .L_10)
.L_10:
        /*001c*/ 	.word	0x00000000
        /*0020*/ 	.short	0x0005
        /*0022*/ 	.short	0x0020
        /*0024*/ 	.byte	0x00, 0xf0, 0x11, 0x00


	//----- nvinfo : EIATTR_KPARAM_INFO
	.align		4
.L_11:
        /*0028*/ 	.byte	0x04, 0x17
        /*002a*/ 	.short	(.L_13 - .L_12)
.L_12:
        /*002c*/ 	.word	0x00000000
        /*0030*/ 	.short	0x0004
        /*0032*/ 	.short	0x001c
        /*0034*/ 	.byte	0x00, 0xf0, 0x11, 0x00


	//----- nvinfo : EIATTR_KPARAM_INFO
	.align		4
.L_13:
        /*0038*/ 	.byte	0x04, 0x17
        /*003a*/ 	.short	(.L_15 - .L_14)
.L_14:
        /*003c*/ 	.word	0x00000000
        /*0040*/ 	.short	0x0003
        /*0042*/ 	.short	0x0018
        /*0044*/ 	.byte	0x00, 0xf0, 0x11, 0x00


	//----- nvinfo : EIATTR_KPARAM_INFO
	.align		4
.L_15:
        /*0048*/ 	.byte	0x04, 0x17
        /*004a*/ 	.short	(.L_17 - .L_16)
.L_16:
        /*004c*/ 	.word	0x00000000
        /*0050*/ 	.short	0x0002
        /*0052*/ 	.short	0x0010
        /*0054*/ 	.byte	0x00, 0xf5, 0x21, 0x00


	//----- nvinfo : EIATTR_KPARAM_INFO
	.align		4
.L_17:
        /*0058*/ 	.byte	0x04, 0x17
        /*005a*/ 	.short	(.L_19 - .L_18)
.L_18:
        /*005c*/ 	.word	0x00000000
        /*0060*/ 	.short	0x0001
        /*0062*/ 	.short	0x0008
        /*0064*/ 	.byte	0x00, 0xf5, 0x21, 0x00


	//----- nvinfo : EIATTR_KPARAM_INFO
	.align		4
.L_19:
        /*0068*/ 	.byte	0x04, 0x17
        /*006a*/ 	.short	(.L_21 - .L_20)
.L_20:
        /*006c*/ 	.word	0x00000000
        /*0070*/ 	.short	0x0000
        /*0072*/ 	.short	0x0000
        /*0074*/ 	.byte	0x00, 0xf5, 0x21, 0x00


	//----- nvinfo : EIATTR_SPARSE_MMA_MASK
	.align		4
.L_21:
        /*0078*/ 	.byte	0x03, 0x50
        /*007a*/ 	.short	0x0000


	//----- nvinfo : EIATTR_MAXREG_COUNT
	.align		4
        /*007c*/ 	.byte	0x03, 0x1b
        /*007e*/ 	.short	0x00ff


	//----- nvinfo : EIATTR_MERCURY_ISA_VERSION
	.align		4
        /*0080*/ 	.byte	0x03, 0x5f
        /*0082*/ 	.short	0x0101


	//----- nvinfo : EIATTR_VRC_CTA_INIT_COUNT
	.align		4
        /*0084*/ 	.byte	0x02, 0x4a
	.zero		1
	.zero		1


	//----- nvinfo : EIATTR_EXIT_INSTR_OFFSETS
	.align		4
        /*0088*/ 	.byte	0x04, 0x1c
        /*008a*/ 	.short	(.L_23 - .L_22)


	//   ....[0]....
.L_22:
        /*008c*/ 	.word	0x00000010


	//----- nvinfo : EIATTR_CBANK_PARAM_SIZE
	.align		4
.L_23:
        /*0090*/ 	.byte	0x03, 0x19
        /*0092*/ 	.short	0x0028


	//----- nvinfo : EIATTR_PARAM_CBANK
	.align		4
        /*0094*/ 	.byte	0x04, 0x0a
        /*0096*/ 	.short	(.L_25 - .L_24)
	.align		4
.L_24:
        /*0098*/ 	.word	index@(.nv.constant0._Z10GPU_matmulPfS_S_iiii)
        /*009c*/ 	.short	0x0380
        /*009e*/ 	.short	0x0028


	//----- nvinfo : EIATTR_SW_WAR
	.align		4
.L_25:
        /*00a0*/ 	.byte	0x04, 0x36
        /*00a2*/ 	.short	(.L_27 - .L_26)
.L_26:
        /*00a4*/ 	.word	0x00000008
.L_27:


//--------------------- .nv.callgraph             --------------------------
	.section	.nv.callgraph,"",@"SHT_CUDA_CALLGRAPH"
	.align	4
	.sectionentsize	8
	.align		4
        /*0000*/ 	.word	0x00000000
	.align		4
        /*0004*/ 	.word	0xffffffff
	.align		4
        /*0008*/ 	.word	0x00000000
	.align		4
        /*000c*/ 	.word	0xfffffffe
	.align		4
        /*0010*/ 	.word	0x00000000
	.align		4
        /*0014*/ 	.word	0xfffffffd
	.align		4
        /*0018*/ 	.word	0x00000000
	.align		4
        /*001c*/ 	.word	0xfffffffc


//--------------------- .text._Z10GPU_matmulPfS_S_iiii --------------------------
	.section	.text._Z10GPU_matmulPfS_S_iiii,"ax",@progbits
	.align	128
        .global         _Z10GPU_matmulPfS_S_iiii
        .type           _Z10GPU_matmulPfS_S_iiii,@function
        .size           _Z10GPU_matmulPfS_S_iiii,(.L_x_1 - _Z10GPU_matmulPfS_S_iiii)
        .other          _Z10GPU_matmulPfS_S_iiii,@"STO_CUDA_ENTRY STV_DEFAULT"
_Z10GPU_matmulPfS_S_iiii:
.text._Z10GPU_matmulPfS_S_iiii:
[----:B------:R-:W-:Y:S01]  /*0000*/  LDC R1, c[0x0][0x37c] ;  /* 0x0000df00ff017b82 */ /* 0x000fe20000000800 */
[----:B------:R-:W-:Y:S05]  /*0010*/  EXIT ;  /* 0x000000000000794d */ /* 0x000fea0003800000 */
.L_x_0:
[----:B------:R-:W-:-:S00]  /*0020*/  BRA `(.L_x_0) ;  /* 0xfffffffc00fc7947 */ /* 0x000fc0000383ffff */
[----:B------:R-:W-:-:S00]  /*0030*/  NOP ;  /* 0x0000000000007918 */ /* 0x000fc00000000000 */
        /* <DEDUP_REMOVED lines=12> */
.L_x_1:


//--------------------- .nv.shared.reserved.0     --------------------------
	.section	.nv.shared.reserved.0,"aw",@nobits
	.weak		__nv_reservedSMEM_offset_0_alias
	.size		__nv_reservedSMEM_offset_0_alias, 0, 64
	.other		__nv_reservedSMEM_offset_0_alias,@"STO_CUDA_RESERVED_SHARED STV_DEFAULT"
__nv_reservedSMEM_offset_0_alias:
	.zero		0
	.zero		64


//--------------------- .nv.constant0._Z10GPU_matmulPfS_S_iiii --------------------------
	.section	.nv.constant0._Z10GPU_matmulPfS_S_iiii,"a",@progbits
	.sectionflags	@""
	.align	4
.nv.constant0._Z10GPU_matmulPfS_S_iiii:
	.zero		936


//--------------------- SYMBOLS --------------------------

	.type		.nv.reservedSmem.offset0,@object
	.size		.nv.reservedSmem.offset0,0x4
